//
// Generated by NVIDIA NVVM Compiler
//
// Compiler Build ID: CL-36424714
// Cuda compilation tools, release 13.0, V13.0.88
// Based on NVVM 20.0.0
//

.version 9.0
.target sm_100
.address_size 64

	// .globl	kernexec

.visible .entry kernexec(
	.param .f64 kernexec_param_0,
	.param .f64 kernexec_param_1,
	.param .u64 .ptr .align 1 kernexec_param_2,
	.param .u64 .ptr .align 1 kernexec_param_3
)
{
	.reg .pred 	%p<5>;
	.reg .b32 	%r<20>;
	.reg .b64 	%rd<8>;
	.reg .b64 	%fd<13>;

	ld.param.f64 	%fd7, [kernexec_param_0];
	ld.param.f64 	%fd8, [kernexec_param_1];
	ld.param.u64 	%rd3, [kernexec_param_2];
	ld.param.u64 	%rd4, [kernexec_param_3];
	mov.u32 	%r11, %ctaid.x;
	mov.u32 	%r1, %ntid.x;
	mov.u32 	%r12, %tid.x;
	mad.lo.s32 	%r2, %r11, %r1, %r12;
	mov.u32 	%r13, %ctaid.y;
	mov.u32 	%r3, %ntid.y;
	mov.u32 	%r14, %tid.y;
	mad.lo.s32 	%r18, %r13, %r3, %r14;
	cvt.rn.f64.u32 	%fd11, %r18;
	setp.leu.f64 	%p1, %fd7, %fd11;
	@%p1 bra 	$L__BB0_6;
	cvt.rn.f64.s32 	%fd2, %r2;
	mov.u32 	%r15, %nctaid.x;
	mul.lo.s32 	%r5, %r1, %r15;
	mov.u32 	%r16, %nctaid.y;
	mul.lo.s32 	%r6, %r3, %r16;
	cvta.to.global.u64 	%rd1, %rd3;
	cvta.to.global.u64 	%rd2, %rd4;
$L__BB0_2:
	setp.leu.f64 	%p2, %fd8, %fd2;
	@%p2 bra 	$L__BB0_5;
	mov.f64 	%fd12, %fd2;
	mov.u32 	%r19, %r2;
$L__BB0_4:
	fma.rn.f64 	%fd9, %fd7, %fd12, %fd11;
	cvt.rzi.s32.f64 	%r17, %fd9;
	mul.wide.s32 	%rd5, %r17, 8;
	add.s64 	%rd6, %rd1, %rd5;
	ld.global.f64 	%fd10, [%rd6];
	add.s64 	%rd7, %rd2, %rd5;
	st.global.f64 	[%rd7], %fd10;
	add.s32 	%r19, %r19, %r5;
	cvt.rn.f64.s32 	%fd12, %r19;
	setp.gt.f64 	%p3, %fd8, %fd12;
	@%p3 bra 	$L__BB0_4;
$L__BB0_5:
	add.s32 	%r18, %r18, %r6;
	cvt.rn.f64.s32 	%fd11, %r18;
	setp.gt.f64 	%p4, %fd7, %fd11;
	@%p4 bra 	$L__BB0_2;
$L__BB0_6:
	ret;

}


// ===== COMPILED SASS (sm_100) =====

	.target	sm_100

	.elftype	@"ET_EXEC"


//--------------------- .note.nv.tkinfo           --------------------------
	.section	.note.nv.tkinfo,"",@"SHT_NOTE"
	.sectionflags	@"SHF_NOTE_NV_TKINFO"
	.tkinfo
        /*0018*/ 	.word	0x00000002
        /*0030*/ 	.string	""
        /*0030*/ 	.string	"ptxas"
        /*0030*/ 	.string	"Cuda compilation tools, release 13.0, V13.0.88"
        /*0030*/ 	.string	"Build cuda_13.0.r13.0/compiler.36424714_0"
        /*0030*/ 	.string	"-arch sm_100 -m 64 "



//--------------------- .note.nv.cuinfo           --------------------------
	.section	.note.nv.cuinfo,"",@"SHT_NOTE"
	.sectionflags	@"SHF_NOTE_NV_CUINFO"
        /*0018*/ 	.short	0x0002
        /*001a*/ 	.short	0x0064
        /*001c*/ 	.short	0x0082
	.zero		2


//--------------------- .nv.info                  --------------------------
	.section	.nv.info,"",@"SHT_CUDA_INFO"
	.align	4


	//----- nvinfo : EIATTR_REGCOUNT
	.align		4
        /*0000*/ 	.byte	0x04, 0x2f
        /*0002*/ 	.short	(.L_1 - .L_0)
	.align		4
.L_0:
        /*0004*/ 	.word	index@(kernexec)
        /*0008*/ 	.word	0x0000001e


	//----- nvinfo : EIATTR_FRAME_SIZE
	.align		4
.L_1:
        /*000c*/ 	.byte	0x04, 0x11
        /*000e*/ 	.short	(.L_3 - .L_2)
	.align		4
.L_2:
        /*0010*/ 	.word	index@(kernexec)
        /*0014*/ 	.word	0x00000000


	//----- nvinfo : EIATTR_MIN_STACK_SIZE
	.align		4
.L_3:
        /*0018*/ 	.byte	0x04, 0x12
        /*001a*/ 	.short	(.L_5 - .L_4)
	.align		4
.L_4:
        /*001c*/ 	.word	index@(kernexec)
        /*0020*/ 	.word	0x00000000
.L_5:


//--------------------- .nv.compat                --------------------------
	.section	.nv.compat,"",@"SHT_CUDA_COMPAT_INFO"
	.align	4
        /*0000*/ 	.byte	0x02, 0x09, 0x00, 0x00, 0x02, 0x02, 0x01, 0x00, 0x02, 0x05, 0x05, 0x00, 0x03, 0x07, 0x01, 0x01
        /*0010*/ 	.byte	0x02, 0x03, 0x00, 0x00, 0x02, 0x06, 0x01, 0x00, 0x04, 0x0b, 0x08, 0x00, 0x01, 0x00, 0x00, 0x00
        /*0020*/ 	.byte	0x00, 0x00, 0x00, 0x00


//--------------------- .nv.info.kernexec         --------------------------
	.section	.nv.info.kernexec,"",@"SHT_CUDA_INFO"
	.sectionflags	@""
	.align	4


	//----- nvinfo : EIATTR_CUDA_API_VERSION
	.align		4
        /*0000*/ 	.byte	0x04, 0x37
        /*0002*/ 	.short	(.L_7 - .L_6)
.L_6:
        /*0004*/ 	.word	0x00000082


	//----- nvinfo : EIATTR_KPARAM_INFO
	.align		4
.L_7:
        /*0008*/ 	.byte	0x04, 0x17
        /*000a*/ 	.short	(.L_9 - .L_8)
.L_8:
        /*000c*/ 	.word	0x00000000
        /*0010*/ 	.short	0x0003
        /*0012*/ 	.short	0x0018
        /*0014*/ 	.byte	0x00, 0xf5, 0x21, 0x00


	//----- nvinfo : EIATTR_KPARAM_INFO
	.align		4
.L_9:
        /*0018*/ 	.byte	0x04, 0x17
        /*001a*/ 	.short	(.L_11 - .L_10)
.L_10:
        /*001c*/ 	.word	0x00000000
        /*0020*/ 	.short	0x0002
        /*0022*/ 	.short	0x0010
        /*0024*/ 	.byte	0x00, 0xf5, 0x21, 0x00


	//----- nvinfo : EIATTR_KPARAM_INFO
	.align		4
.L_11:
        /*0028*/ 	.byte	0x04, 0x17
        /*002a*/ 	.short	(.L_13 - .L_12)
.L_12:
        /*002c*/ 	.word	0x00000000
        /*0030*/ 	.short	0x0001
        /*0032*/ 	.short	0x0008
        /*0034*/ 	.byte	0x00, 0xf0, 0x21, 0x00


	//----- nvinfo : EIATTR_KPARAM_INFO
	.align		4
.L_13:
        /*0038*/ 	.byte	0x04, 0x17
        /*003a*/ 	.short	(.L_15 - .L_14)
.L_14:
        /*003c*/ 	.word	0x00000000
        /*0040*/ 	.short	0x0000
        /*0042*/ 	.short	0x0000
        /*0044*/ 	.byte	0x00, 0xf0, 0x21, 0x00


	//----- nvinfo : EIATTR_SPARSE_MMA_MASK
	.align		4
.L_15:
        /*0048*/ 	.byte	0x03, 0x50
        /*004a*/ 	.short	0x0000


	//----- nvinfo : EIATTR_MAXREG_COUNT
	.align		4
        /*004c*/ 	.byte	0x03, 0x1b
        /*004e*/ 	.short	0x00ff


	//----- nvinfo : EIATTR_MERCURY_ISA_VERSION
	.align		4
        /*0050*/ 	.byte	0x03, 0x5f
        /*0052*/ 	.short	0x0101


	//----- nvinfo : EIATTR_VRC_CTA_INIT_COUNT
	.align		4
        /*0054*/ 	.byte	0x02, 0x4a
	.zero		1
	.zero		1


	//----- nvinfo : EIATTR_EXIT_INSTR_OFFSETS
	.align		4
        /*0058*/ 	.byte	0x04, 0x1c
        /*005a*/ 	.short	(.L_17 - .L_16)


	//   ....[0]....
.L_16:
        /*005c*/ 	.word	0x000000c0


	//   ....[1]....
        /*0060*/ 	.word	0x000002e0


	//----- nvinfo : EIATTR_CRS_STACK_SIZE
	.align		4
.L_17:
        /*0064*/ 	.byte	0x04, 0x1e
        /*0066*/ 	.short	(.L_19 - .L_18)
.L_18:
        /*0068*/ 	.word	0x00000000


	//----- nvinfo : EIATTR_CBANK_PARAM_SIZE
	.align		4
.L_19:
        /*006c*/ 	.byte	0x03, 0x19
        /*006e*/ 	.short	0x0020


	//----- nvinfo : EIATTR_PARAM_CBANK
	.align		4
        /*0070*/ 	.byte	0x04, 0x0a
        /*0072*/ 	.short	(.L_21 - .L_20)
	.align		4
.L_20:
        /*0074*/ 	.word	index@(.nv.constant0.kernexec)
        /*0078*/ 	.short	0x0380
        /*007a*/ 	.short	0x0020


	//----- nvinfo : EIATTR_SW_WAR
	.align		4
.L_21:
        /*007c*/ 	.byte	0x04, 0x36
        /*007e*/ 	.short	(.L_23 - .L_22)
.L_22:
        /*0080*/ 	.word	0x00000008
.L_23:


//--------------------- .nv.callgraph             --------------------------
	.section	.nv.callgraph,"",@"SHT_CUDA_CALLGRAPH"
	.align	4
	.sectionentsize	8
	.align		4
        /*0000*/ 	.word	0x00000000
	.align		4
        /*0004*/ 	.word	0xffffffff
	.align		4
        /*0008*/ 	.word	0x00000000
	.align		4
        /*000c*/ 	.word	0xfffffffe
	.align		4
        /*0010*/ 	.word	0x00000000
	.align		4
        /*0014*/ 	.word	0xfffffffd
	.align		4
        /*0018*/ 	.word	0x00000000
	.align		4
        /*001c*/ 	.word	0xfffffffc


//--------------------- .text.kernexec            --------------------------
	.section	.text.kernexec,"ax",@progbits
	.align	128
        .global         kernexec
        .type           kernexec,@function
        .size           kernexec,(.L_x_5 - kernexec)
        .other          kernexec,@"STO_CUDA_ENTRY STV_DEFAULT"
kernexec:
.text.kernexec:
[----:B------:R-:W-:Y:S01]  /*0000*/  LDC R1, c[0x0][0x37c] ;  /* 0x0000df00ff017b82 */ /* 0x000fe20000000800 */
[----:B------:R-:W0:Y:S07]  /*0010*/  S2R R22, SR_TID.Y ;  /* 0x0000000000167919 */ /* 0x000e2e0000002200 */
[----:B------:R-:W1:Y:S01]  /*0020*/  LDC R24, c[0x0][0x360] ;  /* 0x0000d800ff187b82 */ /* 0x000e620000000800 */
[----:B------:R-:W2:Y:S01]  /*0030*/  LDCU.64 UR6, c[0x0][0x380] ;  /* 0x00007000ff0677ac */ /* 0x000ea20008000a00 */
[----:B------:R-:W1:Y:S06]  /*0040*/  S2R R5, SR_TID.X ;  /* 0x0000000000057919 */ /* 0x000e6c0000002100 */
[----:B------:R-:W0:Y:S08]  /*0050*/  S2UR UR4, SR_CTAID.Y ;  /* 0x00000000000479c3 */ /* 0x000e300000002600 */
[----:B------:R-:W0:Y:S02]  /*0060*/  LDC R25, c[0x0][0x364] ;  /* 0x0000d900ff197b82 */ /* 0x000e240000000800 */
[----:B0-----:R-:W-:-:S06]  /*0070*/  IMAD R22, R25, UR4, R22 ;  /* 0x0000000419167c24 */ /* 0x001fcc000f8e0216 */
[----:B------:R-:W1:Y:S01]  /*0080*/  S2UR UR4, SR_CTAID.X ;  /* 0x00000000000479c3 */ /* 0x000e620000002500 */
[----:B------:R-:W2:Y:S02]  /*0090*/  I2F.F64.U32 R2, R22 ;  /* 0x0000001600027312 */ /* 0x000ea40000201800 */
[----:B--2---:R-:W-:Y:S01]  /*00a0*/  DSETP.GEU.AND P0, PT, R2, UR6, PT ;  /* 0x0000000602007e2a */ /* 0x004fe2000bf0e000 */
[----:B-1----:R-:W-:-:S13]  /*00b0*/  IMAD R0, R24, UR4, R5 ;  /* 0x0000000418007c24 */ /* 0x002fda000f8e0205 */
[----:B------:R-:W-:Y:S05]  /*00c0*/  @P0 EXIT ;  /* 0x000000000000094d */ /* 0x000fea0003800000 */
[----:B------:R-:W0:Y:S01]  /*00d0*/  LDCU UR4, c[0x0][0x370] ;  /* 0x00006e00ff0477ac */ /* 0x000e220008000800 */
[----:B------:R1:W2:Y:S01]  /*00e0*/  I2F.F64 R4, R0 ;  /* 0x0000000000047312 */ /* 0x0002a20000201c00 */
[----:B------:R-:W3:Y:S01]  /*00f0*/  LDCU UR5, c[0x0][0x374] ;  /* 0x00006e80ff0577ac */ /* 0x000ee20008000800 */
[----:B------:R-:W4:Y:S01]  /*0100*/  LDCU.64 UR6, c[0x0][0x358] ;  /* 0x00006b00ff0677ac */ /* 0x000f220008000a00 */
[----:B0-----:R-:W-:Y:S02]  /*0110*/  IMAD R24, R24, UR4, RZ ;  /* 0x0000000418187c24 */ /* 0x001fe4000f8e02ff */
[----:B-123--:R-:W-:-:S07]  /*0120*/  IMAD R25, R25, UR5, RZ ;  /* 0x0000000519197c24 */ /* 0x00efce000f8e02ff */
.L_x_3:
[----:B------:R-:W0:Y:S01]  /*0130*/  LDC.64 R6, c[0x0][0x388] ;  /* 0x0000e200ff067b82 */ /* 0x000e220000000a00 */
[----:B------:R-:W-:Y:S01]  /*0140*/  IADD3 R22, PT, PT, R25, R22, RZ ;  /* 0x0000001619167210 */ /* 0x000fe20007ffe0ff */
[----:B------:R-:W-:Y:S03]  /*0150*/  BSSY.RECONVERGENT B0, `(.L_x_0) ;  /* 0x0000015000007945 */ /* 0x000fe60003800200 */
[----:B------:R-:W1:Y:S03]  /*0160*/  I2F.F64 R10, R22 ;  /* 0x00000016000a7312 */ /* 0x000e660000201c00 */
[----:B------:R-:W1:Y:S01]  /*0170*/  LDC.64 R8, c[0x0][0x380] ;  /* 0x0000e000ff087b82 */ /* 0x000e620000000a00 */
[----:B0-----:R-:W-:Y:S02]  /*0180*/  DSETP.GEU.AND P1, PT, R4, R6, PT ;  /* 0x000000060400722a */ /* 0x001fe40003f2e000 */
[----:B-1----:R-:W-:-:S12]  /*0190*/  DSETP.GEU.AND P0, PT, R10, R8, PT ;  /* 0x000000080a00722a */ /* 0x002fd80003f0e000 */
[----:B--2---:R-:W-:Y:S05]  /*01a0*/  @P1 BRA `(.L_x_1) ;  /* 0x00000000003c1947 */ /* 0x004fea0003800000 */
[----:B------:R-:W0:Y:S01]  /*01b0*/  LDC.64 R12, c[0x0][0x390] ;  /* 0x0000e400ff0c7b82 */ /* 0x000e220000000a00 */
[----:B------:R-:W-:Y:S02]  /*01c0*/  MOV R23, R0 ;  /* 0x0000000000177202 */ /* 0x000fe40000000f00 */
[----:B------:R-:W-:Y:S02]  /*01d0*/  MOV R16, R4 ;  /* 0x0000000400107202 */ /* 0x000fe40000000f00 */
[----:B------:R-:W-:-:S03]  /*01e0*/  MOV R17, R5 ;  /* 0x0000000500117202 */ /* 0x000fc60000000f00 */
[----:B------:R-:W1:Y:S04]  /*01f0*/  LDC.64 R14, c[0x0][0x398] ;  /* 0x0000e600ff0e7b82 */ /* 0x000e680000000a00 */
.L_x_2:
[----:B------:R-:W-:-:S10]  /*0200*/  DFMA R26, R16, R8, R2 ;  /* 0x00000008101a722b */ /* 0x000fd40000000002 */
[----:B------:R-:W0:Y:S02]  /*0210*/  F2I.F64.TRUNC R27, R26 ;  /* 0x0000001a001b7311 */ /* 0x000e24000030d100 */
[----:B0-2---:R-:W-:-:S06]  /*0220*/  IMAD.WIDE R18, R27, 0x8, R12 ;  /* 0x000000081b127825 */ /* 0x005fcc00078e020c */
[----:B----4-:R-:W2:Y:S01]  /*0230*/  LDG.E.64 R18, desc[UR6][R18.64] ;  /* 0x0000000612127981 */ /* 0x010ea2000c1e1b00 */
[----:B------:R-:W-:Y:S01]  /*0240*/  IADD3 R23, PT, PT, R24, R23, RZ ;  /* 0x0000001718177210 */ /* 0x000fe20007ffe0ff */
[----:B-1----:R-:W-:-:S03]  /*0250*/  IMAD.WIDE R20, R27, 0x8, R14 ;  /* 0x000000081b147825 */ /* 0x002fc600078e020e */
[----:B------:R-:W0:Y:S02]  /*0260*/  I2F.F64 R16, R23 ;  /* 0x0000001700107312 */ /* 0x000e240000201c00 */
[----:B0-----:R-:W-:Y:S01]  /*0270*/  DSETP.GEU.AND P1, PT, R16, R6, PT ;  /* 0x000000061000722a */ /* 0x001fe20003f2e000 */
[----:B--2---:R2:W-:-:S13]  /*0280*/  STG.E.64 desc[UR6][R20.64], R18 ;  /* 0x0000001214007986 */ /* 0x0045da000c101b06 */
[----:B------:R-:W-:Y:S05]  /*0290*/  @!P1 BRA `(.L_x_2) ;  /* 0xfffffffc00d89947 */ /* 0x000fea000383ffff */
.L_x_1:
[----:B----4-:R-:W-:Y:S05]  /*02a0*/  BSYNC.RECONVERGENT B0 ;  /* 0x0000000000007941 */ /* 0x010fea0003800200 */
.L_x_0:
[----:B------:R-:W-:Y:S02]  /*02b0*/  MOV R2, R10 ;  /* 0x0000000a00027202 */ /* 0x000fe40000000f00 */
[----:B------:R-:W-:Y:S01]  /*02c0*/  MOV R3, R11 ;  /* 0x0000000b00037202 */ /* 0x000fe20000000f00 */
[----:B------:R-:W-:Y:S06]  /*02d0*/  @!P0 BRA `(.L_x_3) ;  /* 0xfffffffc00948947 */ /* 0x000fec000383ffff */
[----:B------:R-:W-:Y:S05]  /*02e0*/  EXIT ;  /* 0x000000000000794d */ /* 0x000fea0003800000 */
.L_x_4:
[----:B------:R-:W-:-:S00]  /*02f0*/  BRA `(.L_x_4) ;  /* 0xfffffffc00fc7947 */ /* 0x000fc0000383ffff */
[----:B------:R-:W-:-:S00]  /*0300*/  NOP ;  /* 0x0000000000007918 */ /* 0x000fc00000000000 */
[----:B------:R-:W-:-:S00]  /*0310*/  NOP ;  /* 0x0000000000007918 */ /* 0x000fc00000000000 */
[----:B------:R-:W-:-:S00]  /*0320*/  NOP ;  /* 0x0000000000007918 */ /* 0x000fc00000000000 */
[----:B------:R-:W-:-:S00]  /*0330*/  NOP ;  /* 0x0000000000007918 */ /* 0x000fc00000000000 */
[----:B------:R-:W-:-:S00]  /*0340*/  NOP ;  /* 0x0000000000007918 */ /* 0x000fc00000000000 */
[----:B------:R-:W-:-:S00]  /*0350*/  NOP ;  /* 0x0000000000007918 */ /* 0x000fc00000000000 */
[----:B------:R-:W-:-:S00]  /*0360*/  NOP ;  /* 0x0000000000007918 */ /* 0x000fc00000000000 */
[----:B------:R-:W-:-:S00]  /*0370*/  NOP ;  /* 0x0000000000007918 */ /* 0x000fc00000000000 */
.L_x_5:


//--------------------- .nv.shared.reserved.0     --------------------------
	.section	.nv.shared.reserved.0,"aw",@nobits
	.weak		__nv_reservedSMEM_offset_0_alias
	.size		__nv_reservedSMEM_offset_0_alias, 0, 64
	.other		__nv_reservedSMEM_offset_0_alias,@"STO_CUDA_RESERVED_SHARED STV_DEFAULT"
__nv_reservedSMEM_offset_0_alias:
	.zero		0
	.zero		64


//--------------------- .nv.constant0.kernexec    --------------------------
	.section	.nv.constant0.kernexec,"a",@progbits
	.sectionflags	@""
	.align	4
.nv.constant0.kernexec:
	.zero		928


//--------------------- SYMBOLS --------------------------

	.type		.nv.reservedSmem.offset0,@object
	.size		.nv.reservedSmem.offset0,0x4
